	.headerflags	@"EF_CUDA_TEXMODE_UNIFIED EF_CUDA_64BIT_ADDRESS EF_CUDA_ACCELERATORS EF_CUDA_SM90 EF_CUDA_VIRTUAL_SM(EF_CUDA_SM90)"
	.elftype	@"ET_EXEC"


//--------------------- .nv.info                  --------------------------
	.section	.nv.info,"",@"SHT_CUDA_INFO"
	.align	4


	//----- nvinfo : EIATTR_REGCOUNT
	.align		4
        /*0000*/ 	.byte	0x04, 0x2f
        /*0002*/ 	.short	(.L_1 - .L_0)
	.align		4
.L_0:
        /*0004*/ 	.word	index@(triton_poi_fused_addmm_hardtanh_hardtanh_backward_1)
        /*0008*/ 	.word	0x0000000e


	//----- nvinfo : EIATTR_MIN_STACK_SIZE
	.align		4
.L_1:
        /*000c*/ 	.byte	0x04, 0x12
        /*000e*/ 	.short	(.L_3 - .L_2)
	.align		4
.L_2:
        /*0010*/ 	.word	index@(triton_poi_fused_addmm_hardtanh_hardtanh_backward_1)
        /*0014*/ 	.word	0x00000000


	//----- nvinfo : EIATTR_FRAME_SIZE
	.align		4
.L_3:
        /*0018*/ 	.byte	0x04, 0x11
        /*001a*/ 	.short	(.L_5 - .L_4)
	.align		4
.L_4:
        /*001c*/ 	.word	index@(triton_poi_fused_addmm_hardtanh_hardtanh_backward_1)
        /*0020*/ 	.word	0x00000000


	//----- nvinfo : EIATTR_MIN_STACK_SIZE
	.align		4
.L_5:
        /*0024*/ 	.byte	0x04, 0x12
        /*0026*/ 	.short	(.L_7 - .L_6)
	.align		4
.L_6:
        /*0028*/ 	.word	index@(triton_poi_fused_addmm_hardtanh_hardtanh_backward_1)
        /*002c*/ 	.word	0x00000000
.L_7:


//--------------------- .nv.info.triton_poi_fused_addmm_hardtanh_hardtanh_backward_1 --------------------------
	.section	.nv.info.triton_poi_fused_addmm_hardtanh_hardtanh_backward_1,"",@"SHT_CUDA_INFO"
	.sectionflags	@""
	.align	4


	//----- nvinfo : EIATTR_CUDA_API_VERSION
	.align		4
        /*0000*/ 	.byte	0x04, 0x37
        /*0002*/ 	.short	(.L_9 - .L_8)
.L_8:
        /*0004*/ 	.word	0x0000007c


	//----- nvinfo : EIATTR_KPARAM_INFO
	.align		4
.L_9:
        /*0008*/ 	.byte	0x04, 0x17
        /*000a*/ 	.short	(.L_11 - .L_10)
.L_10:
        /*000c*/ 	.word	0x00000000
        /*0010*/ 	.short	0x0004
        /*0012*/ 	.short	0x0020
        /*0014*/ 	.byte	0x00, 0xf0, 0x11, 0x00


	//----- nvinfo : EIATTR_KPARAM_INFO
	.align		4
.L_11:
        /*0018*/ 	.byte	0x04, 0x17
        /*001a*/ 	.short	(.L_13 - .L_12)
.L_12:
        /*001c*/ 	.word	0x00000000
        /*0020*/ 	.short	0x0003
        /*0022*/ 	.short	0x0018
        /*0024*/ 	.byte	0x00, 0xf4, 0x21, 0x00


	//----- nvinfo : EIATTR_KPARAM_INFO
	.align		4
.L_13:
        /*0028*/ 	.byte	0x04, 0x17
        /*002a*/ 	.short	(.L_15 - .L_14)
.L_14:
        /*002c*/ 	.word	0x00000000
        /*0030*/ 	.short	0x0002
        /*0032*/ 	.short	0x0010
        /*0034*/ 	.byte	0x00, 0xf4, 0x21, 0x00


	//----- nvinfo : EIATTR_KPARAM_INFO
	.align		4
.L_15:
        /*0038*/ 	.byte	0x04, 0x17
        /*003a*/ 	.short	(.L_17 - .L_16)
.L_16:
        /*003c*/ 	.word	0x00000000
        /*0040*/ 	.short	0x0001
        /*0042*/ 	.short	0x0008
        /*0044*/ 	.byte	0x00, 0xf4, 0x21, 0x00


	//----- nvinfo : EIATTR_KPARAM_INFO
	.align		4
.L_17:
        /*0048*/ 	.byte	0x04, 0x17
        /*004a*/ 	.short	(.L_19 - .L_18)
.L_18:
        /*004c*/ 	.word	0x00000000
        /*0050*/ 	.short	0x0000
        /*0052*/ 	.short	0x0000
        /*0054*/ 	.byte	0x00, 0xf4, 0x21, 0x00


	//----- nvinfo : EIATTR_SPARSE_MMA_MASK
	.align		4
.L_19:
        /*0058*/ 	.byte	0x03, 0x50
        /*005a*/ 	.short	0x0000


	//----- nvinfo : EIATTR_MAXREG_COUNT
	.align		4
        /*005c*/ 	.byte	0x03, 0x1b
        /*005e*/ 	.short	0x00ff


	//----- nvinfo : EIATTR_EXIT_INSTR_OFFSETS
	.align		4
        /*0060*/ 	.byte	0x04, 0x1c
        /*0062*/ 	.short	(.L_21 - .L_20)


	//   ....[0]....
.L_20:
        /*0064*/ 	.word	0x000001d0


	//   ....[1]....
        /*0068*/ 	.word	0x000001f0


	//----- nvinfo : EIATTR_REQNTID
	.align		4
.L_21:
        /*006c*/ 	.byte	0x04, 0x10
        /*006e*/ 	.short	(.L_23 - .L_22)
.L_22:
        /*0070*/ 	.word	0x00000020
        /*0074*/ 	.word	0x00000001
        /*0078*/ 	.word	0x00000001


	//----- nvinfo : EIATTR_CBANK_PARAM_SIZE
	.align		4
.L_23:
        /*007c*/ 	.byte	0x03, 0x19
        /*007e*/ 	.short	0x0024


	//----- nvinfo : EIATTR_PARAM_CBANK
	.align		4
        /*0080*/ 	.byte	0x04, 0x0a
        /*0082*/ 	.short	(.L_25 - .L_24)
	.align		4
.L_24:
        /*0084*/ 	.word	index@(.nv.constant0.triton_poi_fused_addmm_hardtanh_hardtanh_backward_1)
        /*0088*/ 	.short	0x0210
        /*008a*/ 	.short	0x0024


	//----- nvinfo : EIATTR_SW_WAR
	.align		4
.L_25:
        /*008c*/ 	.byte	0x04, 0x36
        /*008e*/ 	.short	(.L_27 - .L_26)
.L_26:
        /*0090*/ 	.word	0x00000008
.L_27:


//--------------------- .nv.callgraph             --------------------------
	.section	.nv.callgraph,"",@"SHT_CUDA_CALLGRAPH"
	.align	4
	.sectionentsize	8
	.align		4
        /*0000*/ 	.word	0x00000000
	.align		4
        /*0004*/ 	.word	0xffffffff
	.align		4
        /*0008*/ 	.word	0x00000000
	.align		4
        /*000c*/ 	.word	0xfffffffe
	.align		4
        /*0010*/ 	.word	0x00000000
	.align		4
        /*0014*/ 	.word	0xfffffffd
	.align		4
        /*0018*/ 	.word	0x00000000
	.align		4
        /*001c*/ 	.word	0xfffffffc


//--------------------- .text.triton_poi_fused_addmm_hardtanh_hardtanh_backward_1 --------------------------
	.section	.text.triton_poi_fused_addmm_hardtanh_hardtanh_backward_1,"ax",@progbits
	.align	128
        .global         triton_poi_fused_addmm_hardtanh_hardtanh_backward_1
        .type           triton_poi_fused_addmm_hardtanh_hardtanh_backward_1,@function
        .size           triton_poi_fused_addmm_hardtanh_hardtanh_backward_1,(.L_x_1 - triton_poi_fused_addmm_hardtanh_hardtanh_backward_1)
        .other          triton_poi_fused_addmm_hardtanh_hardtanh_backward_1,@"STO_CUDA_ENTRY STV_DEFAULT"
triton_poi_fused_addmm_hardtanh_hardtanh_backward_1:
.text.triton_poi_fused_addmm_hardtanh_hardtanh_backward_1:
[----:B------:R-:W0:Y:S02]  /*0000*/  LDC R1, c[0x0][0x28] ;  /* 0x00000a00ff017b82 */ /* 0x000e240000000800 */
[----:B------:R-:W1:Y:S01]  /*0010*/  S2R R8, SR_TID.X ;  /* 0x0000000000087919 */ /* 0x000e620000002100 */
[----:B------:R-:W2:Y:S01]  /*0020*/  LDC.64 R2, c[0x0][0x210] ;  /* 0x00008400ff027b82 */ /* 0x000ea20000000a00 */
[----:B------:R-:W-:Y:S01]  /*0030*/  ULDC.64 UR4, c[0x0][0x208] ;  /* 0x0000820000047ab9 */ /* 0x000fe20000000a00 */
[----:B------:R-:W-:Y:S01]  /*0040*/  ULDC.64 UR6, c[0x0][0x228] ;  /* 0x00008a0000067ab9 */ /* 0x000fe20000000a00 */
[----:B------:R-:W3:Y:S05]  /*0050*/  S2R R9, SR_CTAID.X ;  /* 0x0000000000097919 */ /* 0x000eea0000002500 */
[----:B------:R-:W4:Y:S08]  /*0060*/  LDC.64 R4, c[0x0][0x218] ;  /* 0x00008600ff047b82 */ /* 0x000f300000000a00 */
[----:B------:R-:W5:Y:S01]  /*0070*/  LDC.64 R6, c[0x0][0x220] ;  /* 0x00008800ff067b82 */ /* 0x000f620000000a00 */
[----:B-1----:R-:W-:Y:S01]  /*0080*/  LOP3.LUT R0, R8, 0x3, RZ, 0xc0, !PT ;  /* 0x0000000308007812 */ /* 0x002fe200078ec0ff */
[----:B----4-:R1:W4:Y:S04]  /*0090*/  LDG.E R5, desc[UR4][R4.64] ;  /* 0x0000000404057981 */ /* 0x010328000c1e1900 */
[----:B---3--:R-:W-:-:S02]  /*00a0*/  IMAD R9, R9, 0x4, R0 ;  /* 0x0000000409097824 */ /* 0x008fc400078e0200 */
[----:B------:R-:W-:Y:S02]  /*00b0*/  IMAD.MOV.U32 R0, RZ, RZ, RZ ;  /* 0x000000ffff007224 */ /* 0x000fe400078e00ff */
[C---:B--2---:R-:W-:Y:S01]  /*00c0*/  IMAD.WIDE R2, R9.reuse, 0x4, R2 ;  /* 0x0000000409027825 */ /* 0x044fe200078e0202 */
[----:B------:R-:W-:-:S13]  /*00d0*/  ISETP.GE.AND P0, PT, R9, 0x4, PT ;  /* 0x000000040900780c */ /* 0x000fda0003f06270 */
[----:B------:R5:W4:Y:S01]  /*00e0*/  @!P0 LDG.E R0, desc[UR4][R2.64] ;  /* 0x0000000402008981 */ /* 0x000b22000c1e1900 */
[----:B------:R-:W-:-:S04]  /*00f0*/  LOP3.LUT P0, RZ, R8, 0x1c, RZ, 0xc0, !PT ;  /* 0x0000001c08ff7812 */ /* 0x000fc8000780c0ff */
[C---:B------:R-:W-:Y:S02]  /*0100*/  ISETP.LT.AND P0, PT, R9.reuse, 0x4, !P0 ;  /* 0x000000040900780c */ /* 0x040fe40004701270 */
[----:B-1----:R-:W-:Y:S01]  /*0110*/  IADD3 R4, P4, R9, UR6, RZ ;  /* 0x0000000609047c10 */ /* 0x002fe2000ff9e0ff */
[----:B-----5:R-:W-:-:S04]  /*0120*/  IMAD.WIDE R2, R9, 0x4, R6 ;  /* 0x0000000409027825 */ /* 0x020fc800078e0206 */
[----:B----4-:R-:W-:-:S05]  /*0130*/  FADD R0, R5, R0 ;  /* 0x0000000005007221 */ /* 0x010fca0000000000 */
[----:B------:R-:W-:-:S04]  /*0140*/  FSETP.GTU.AND P1, PT, R0, RZ, PT ;  /* 0x000000ff0000720b */ /* 0x000fc80003f2c000 */
[----:B------:R-:W-:-:S04]  /*0150*/  FSEL R11, R0, RZ, P1 ;  /* 0x000000ff000b7208 */ /* 0x000fc80000800000 */
[C---:B------:R-:W-:Y:S02]  /*0160*/  FSETP.GEU.AND P2, PT, R11.reuse, 6, PT ;  /* 0x40c000000b00780b */ /* 0x040fe40003f4e000 */
[----:B------:R-:W-:Y:S02]  /*0170*/  FSETP.NAN.AND P3, PT, R11, R11, PT ;  /* 0x0000000b0b00720b */ /* 0x000fe40003f68000 */
[----:B------:R-:W-:Y:S02]  /*0180*/  FSETP.GE.OR P1, PT, R0, 6, !P1 ;  /* 0x40c000000000780b */ /* 0x000fe40004f26400 */
[----:B------:R-:W-:-:S07]  /*0190*/  LEA.HI.X.SX32 R5, R9, UR7, 0x1, P4 ;  /* 0x0000000709057c11 */ /* 0x000fce000a0f0eff */
[----:B------:R-:W-:Y:S02]  /*01a0*/  @P2 SEL R11, R11, 0x40c00000, P3 ;  /* 0x40c000000b0b2807 */ /* 0x000fe40001800000 */
[----:B------:R-:W-:-:S03]  /*01b0*/  SEL R7, RZ, 0x1, !P1 ;  /* 0x00000001ff077807 */ /* 0x000fc60004800000 */
[----:B------:R1:W-:Y:S01]  /*01c0*/  @P0 STG.E desc[UR4][R2.64], R11 ;  /* 0x0000000b02000986 */ /* 0x0003e2000c101904 */
[----:B------:R-:W-:Y:S05]  /*01d0*/  @!P0 EXIT ;  /* 0x000000000000894d */ /* 0x000fea0003800000 */
[----:B------:R-:W-:Y:S01]  /*01e0*/  STG.E.U8 desc[UR4][R4.64], R7 ;  /* 0x0000000704007986 */ /* 0x000fe2000c101104 */
[----:B------:R-:W-:Y:S05]  /*01f0*/  EXIT ;  /* 0x000000000000794d */ /* 0x000fea0003800000 */
.L_x_0:
[----:B------:R-:W-:-:S00]  /*0200*/  BRA `(.L_x_0) ;  /* 0xfffffffc00fc7947 */ /* 0x000fc0000383ffff */
[----:B------:R-:W-:-:S00]  /*0210*/  NOP ;  /* 0x0000000000007918 */ /* 0x000fc00000000000 */
        /* <DEDUP_REMOVED lines=14> */
.L_x_1:


//--------------------- .nv.constant0.triton_poi_fused_addmm_hardtanh_hardtanh_backward_1 --------------------------
	.section	.nv.constant0.triton_poi_fused_addmm_hardtanh_hardtanh_backward_1,"a",@progbits
	.sectionflags	@""
	.align	4
.nv.constant0.triton_poi_fused_addmm_hardtanh_hardtanh_backward_1:
	.zero		564
